//
// Generated by NVIDIA NVVM Compiler
//
// Compiler Build ID: CL-36424714
// Cuda compilation tools, release 13.0, V13.0.88
// Based on NVVM 20.0.0
//

.version 9.0
.target sm_100
.address_size 64

	// .globl	_Z24atomicSumReductionKernelPfS_
.extern .shared .align 16 .b8 inputShared[];

.visible .entry _Z24atomicSumReductionKernelPfS_(
	.param .u64 .ptr .align 1 _Z24atomicSumReductionKernelPfS__param_0,
	.param .u64 .ptr .align 1 _Z24atomicSumReductionKernelPfS__param_1
)
{


	ret;

}
	// .globl	_Z28convergentSumReductionKernelPfS_
.visible .entry _Z28convergentSumReductionKernelPfS_(
	.param .u64 .ptr .align 1 _Z28convergentSumReductionKernelPfS__param_0,
	.param .u64 .ptr .align 1 _Z28convergentSumReductionKernelPfS__param_1
)
{
	.reg .pred 	%p<3>;
	.reg .b32 	%r<6>;
	.reg .b32 	%f<2>;
	.reg .b64 	%rd<5>;

	ld.param.u64 	%rd1, [_Z28convergentSumReductionKernelPfS__param_0];
	ld.param.u64 	%rd2, [_Z28convergentSumReductionKernelPfS__param_1];
	mov.u32 	%r5, %ntid.x;
$L__BB1_1:
	bar.sync 	0;
	shr.u32 	%r3, %r5, 1;
	setp.gt.u32 	%p1, %r5, 1;
	mov.u32 	%r5, %r3;
	@%p1 bra 	$L__BB1_1;
	mov.u32 	%r4, %tid.x;
	setp.ne.s32 	%p2, %r4, 0;
	@%p2 bra 	$L__BB1_4;
	cvta.to.global.u64 	%rd3, %rd1;
	ld.global.f32 	%f1, [%rd3];
	cvta.to.global.u64 	%rd4, %rd2;
	st.global.f32 	[%rd4], %f1;
$L__BB1_4:
	ret;

}
	// .globl	_Z30sharedMemorySumReductionKernelPfS_
.visible .entry _Z30sharedMemorySumReductionKernelPfS_(
	.param .u64 .ptr .align 1 _Z30sharedMemorySumReductionKernelPfS__param_0,
	.param .u64 .ptr .align 1 _Z30sharedMemorySumReductionKernelPfS__param_1
)
{
	.reg .pred 	%p<4>;
	.reg .b32 	%r<9>;
	.reg .b32 	%f<5>;
	.reg .b64 	%rd<9>;

	ld.param.u64 	%rd2, [_Z30sharedMemorySumReductionKernelPfS__param_0];
	ld.param.u64 	%rd1, [_Z30sharedMemorySumReductionKernelPfS__param_1];
	cvta.to.global.u64 	%rd3, %rd2;
	mov.u32 	%r1, %tid.x;
	mul.wide.u32 	%rd4, %r1, 4;
	add.s64 	%rd5, %rd3, %rd4;
	ld.global.f32 	%f1, [%rd5];
	mov.u32 	%r8, %ntid.x;
	mul.wide.s32 	%rd6, %r8, 4;
	add.s64 	%rd7, %rd5, %rd6;
	ld.global.f32 	%f2, [%rd7];
	add.f32 	%f3, %f1, %f2;
	shl.b32 	%r5, %r1, 2;
	mov.u32 	%r6, inputShared;
	add.s32 	%r7, %r6, %r5;
	st.shared.f32 	[%r7], %f3;
	setp.lt.u32 	%p1, %r8, 2;
	@%p1 bra 	$L__BB2_2;
$L__BB2_1:
	shr.u32 	%r4, %r8, 1;
	bar.sync 	0;
	setp.gt.u32 	%p2, %r8, 3;
	mov.u32 	%r8, %r4;
	@%p2 bra 	$L__BB2_1;
$L__BB2_2:
	setp.ne.s32 	%p3, %r1, 0;
	@%p3 bra 	$L__BB2_4;
	ld.shared.f32 	%f4, [inputShared];
	cvta.to.global.u64 	%rd8, %rd1;
	st.global.f32 	[%rd8], %f4;
$L__BB2_4:
	ret;

}
	// .globl	_Z27segmentedSumReductionKernelPfS_
.visible .entry _Z27segmentedSumReductionKernelPfS_(
	.param .u64 .ptr .align 1 _Z27segmentedSumReductionKernelPfS__param_0,
	.param .u64 .ptr .align 1 _Z27segmentedSumReductionKernelPfS__param_1
)
{


	ret;

}


// ===== COMPILED SASS (sm_100) =====

	.target	sm_100

	.elftype	@"ET_EXEC"


//--------------------- .note.nv.tkinfo           --------------------------
	.section	.note.nv.tkinfo,"",@"SHT_NOTE"
	.sectionflags	@"SHF_NOTE_NV_TKINFO"
	.tkinfo
        /*0018*/ 	.word	0x00000002
        /*0030*/ 	.string	""
        /*0030*/ 	.string	"ptxas"
        /*0030*/ 	.string	"Cuda compilation tools, release 13.0, V13.0.88"
        /*0030*/ 	.string	"Build cuda_13.0.r13.0/compiler.36424714_0"
        /*0030*/ 	.string	"-arch sm_100 -m 64 "



//--------------------- .note.nv.cuinfo           --------------------------
	.section	.note.nv.cuinfo,"",@"SHT_NOTE"
	.sectionflags	@"SHF_NOTE_NV_CUINFO"
        /*0018*/ 	.short	0x0002
        /*001a*/ 	.short	0x0064
        /*001c*/ 	.short	0x0082
	.zero		2


//--------------------- .nv.info                  --------------------------
	.section	.nv.info,"",@"SHT_CUDA_INFO"
	.align	4


	//----- nvinfo : EIATTR_REGCOUNT
	.align		4
        /*0000*/ 	.byte	0x04, 0x2f
        /*0002*/ 	.short	(.L_1 - .L_0)
	.align		4
.L_0:
        /*0004*/ 	.word	index@(_Z24atomicSumReductionKernelPfS_)
        /*0008*/ 	.word	0x00000004


	//----- nvinfo : EIATTR_FRAME_SIZE
	.align		4
.L_1:
        /*000c*/ 	.byte	0x04, 0x11
        /*000e*/ 	.short	(.L_3 - .L_2)
	.align		4
.L_2:
        /*0010*/ 	.word	index@(_Z24atomicSumReductionKernelPfS_)
        /*0014*/ 	.word	0x00000000


	//----- nvinfo : EIATTR_REGCOUNT
	.align		4
.L_3:
        /*0018*/ 	.byte	0x04, 0x2f
        /*001a*/ 	.short	(.L_5 - .L_4)
	.align		4
.L_4:
        /*001c*/ 	.word	index@(_Z28convergentSumReductionKernelPfS_)
        /*0020*/ 	.word	0x00000008


	//----- nvinfo : EIATTR_FRAME_SIZE
	.align		4
.L_5:
        /*0024*/ 	.byte	0x04, 0x11
        /*0026*/ 	.short	(.L_7 - .L_6)
	.align		4
.L_6:
        /*0028*/ 	.word	index@(_Z28convergentSumReductionKernelPfS_)
        /*002c*/ 	.word	0x00000000


	//----- nvinfo : EIATTR_REGCOUNT
	.align		4
.L_7:
        /*0030*/ 	.byte	0x04, 0x2f
        /*0032*/ 	.short	(.L_9 - .L_8)
	.align		4
.L_8:
        /*0034*/ 	.word	index@(_Z30sharedMemorySumReductionKernelPfS_)
        /*0038*/ 	.word	0x0000000c


	//----- nvinfo : EIATTR_FRAME_SIZE
	.align		4
.L_9:
        /*003c*/ 	.byte	0x04, 0x11
        /*003e*/ 	.short	(.L_11 - .L_10)
	.align		4
.L_10:
        /*0040*/ 	.word	index@(_Z30sharedMemorySumReductionKernelPfS_)
        /*0044*/ 	.word	0x00000000


	//----- nvinfo : EIATTR_REGCOUNT
	.align		4
.L_11:
        /*0048*/ 	.byte	0x04, 0x2f
        /*004a*/ 	.short	(.L_13 - .L_12)
	.align		4
.L_12:
        /*004c*/ 	.word	index@(_Z27segmentedSumReductionKernelPfS_)
        /*0050*/ 	.word	0x00000004


	//----- nvinfo : EIATTR_FRAME_SIZE
	.align		4
.L_13:
        /*0054*/ 	.byte	0x04, 0x11
        /*0056*/ 	.short	(.L_15 - .L_14)
	.align		4
.L_14:
        /*0058*/ 	.word	index@(_Z27segmentedSumReductionKernelPfS_)
        /*005c*/ 	.word	0x00000000


	//----- nvinfo : EIATTR_MIN_STACK_SIZE
	.align		4
.L_15:
        /*0060*/ 	.byte	0x04, 0x12
        /*0062*/ 	.short	(.L_17 - .L_16)
	.align		4
.L_16:
        /*0064*/ 	.word	index@(_Z27segmentedSumReductionKernelPfS_)
        /*0068*/ 	.word	0x00000000


	//----- nvinfo : EIATTR_MIN_STACK_SIZE
	.align		4
.L_17:
        /*006c*/ 	.byte	0x04, 0x12
        /*006e*/ 	.short	(.L_19 - .L_18)
	.align		4
.L_18:
        /*0070*/ 	.word	index@(_Z30sharedMemorySumReductionKernelPfS_)
        /*0074*/ 	.word	0x00000000


	//----- nvinfo : EIATTR_MIN_STACK_SIZE
	.align		4
.L_19:
        /*0078*/ 	.byte	0x04, 0x12
        /*007a*/ 	.short	(.L_21 - .L_20)
	.align		4
.L_20:
        /*007c*/ 	.word	index@(_Z28convergentSumReductionKernelPfS_)
        /*0080*/ 	.word	0x00000000


	//----- nvinfo : EIATTR_MIN_STACK_SIZE
	.align		4
.L_21:
        /*0084*/ 	.byte	0x04, 0x12
        /*0086*/ 	.short	(.L_23 - .L_22)
	.align		4
.L_22:
        /*0088*/ 	.word	index@(_Z24atomicSumReductionKernelPfS_)
        /*008c*/ 	.word	0x00000000
.L_23:


//--------------------- .nv.compat                --------------------------
	.section	.nv.compat,"",@"SHT_CUDA_COMPAT_INFO"
	.align	4
        /*0000*/ 	.byte	0x02, 0x09, 0x00, 0x00, 0x02, 0x02, 0x01, 0x00, 0x02, 0x05, 0x05, 0x00, 0x03, 0x07, 0x01, 0x01
        /*0010*/ 	.byte	0x02, 0x03, 0x00, 0x00, 0x02, 0x06, 0x01, 0x00, 0x04, 0x0b, 0x08, 0x00, 0x09, 0x00, 0x00, 0x00
        /*0020*/ 	.byte	0x00, 0x00, 0x00, 0x00


//--------------------- .nv.info._Z27segmentedSumReductionKernelPfS_ --------------------------
	.section	.nv.info._Z27segmentedSumReductionKernelPfS_,"",@"SHT_CUDA_INFO"
	.sectionflags	@""
	.align	4


	//----- nvinfo : EIATTR_CUDA_API_VERSION
	.align		4
        /*0000*/ 	.byte	0x04, 0x37
        /*0002*/ 	.short	(.L_25 - .L_24)
.L_24:
        /*0004*/ 	.word	0x00000082


	//----- nvinfo : EIATTR_KPARAM_INFO
	.align		4
.L_25:
        /*0008*/ 	.byte	0x04, 0x17
        /*000a*/ 	.short	(.L_27 - .L_26)
.L_26:
        /*000c*/ 	.word	0x00000000
        /*0010*/ 	.short	0x0001
        /*0012*/ 	.short	0x0008
        /*0014*/ 	.byte	0x00, 0xf5, 0x21, 0x00


	//----- nvinfo : EIATTR_KPARAM_INFO
	.align		4
.L_27:
        /*0018*/ 	.byte	0x04, 0x17
        /*001a*/ 	.short	(.L_29 - .L_28)
.L_28:
        /*001c*/ 	.word	0x00000000
        /*0020*/ 	.short	0x0000
        /*0022*/ 	.short	0x0000
        /*0024*/ 	.byte	0x00, 0xf5, 0x21, 0x00


	//----- nvinfo : EIATTR_SPARSE_MMA_MASK
	.align		4
.L_29:
        /*0028*/ 	.byte	0x03, 0x50
        /*002a*/ 	.short	0x0000


	//----- nvinfo : EIATTR_MAXREG_COUNT
	.align		4
        /*002c*/ 	.byte	0x03, 0x1b
        /*002e*/ 	.short	0x00ff


	//----- nvinfo : EIATTR_MERCURY_ISA_VERSION
	.align		4
        /*0030*/ 	.byte	0x03, 0x5f
        /*0032*/ 	.short	0x0101


	//----- nvinfo : EIATTR_VRC_CTA_INIT_COUNT
	.align		4
        /*0034*/ 	.byte	0x02, 0x4a
	.zero		1
	.zero		1


	//----- nvinfo : EIATTR_EXIT_INSTR_OFFSETS
	.align		4
        /*0038*/ 	.byte	0x04, 0x1c
        /*003a*/ 	.short	(.L_31 - .L_30)


	//   ....[0]....
.L_30:
        /*003c*/ 	.word	0x00000010


	//----- nvinfo : EIATTR_CBANK_PARAM_SIZE
	.align		4
.L_31:
        /*0040*/ 	.byte	0x03, 0x19
        /*0042*/ 	.short	0x0010


	//----- nvinfo : EIATTR_PARAM_CBANK
	.align		4
        /*0044*/ 	.byte	0x04, 0x0a
        /*0046*/ 	.short	(.L_33 - .L_32)
	.align		4
.L_32:
        /*0048*/ 	.word	index@(.nv.constant0._Z27segmentedSumReductionKernelPfS_)
        /*004c*/ 	.short	0x0380
        /*004e*/ 	.short	0x0010


	//----- nvinfo : EIATTR_SW_WAR
	.align		4
.L_33:
        /*0050*/ 	.byte	0x04, 0x36
        /*0052*/ 	.short	(.L_35 - .L_34)
.L_34:
        /*0054*/ 	.word	0x00000008
.L_35:


//--------------------- .nv.info._Z30sharedMemorySumReductionKernelPfS_ --------------------------
	.section	.nv.info._Z30sharedMemorySumReductionKernelPfS_,"",@"SHT_CUDA_INFO"
	.sectionflags	@""
	.align	4


	//----- nvinfo : EIATTR_CUDA_API_VERSION
	.align		4
        /*0000*/ 	.byte	0x04, 0x37
        /*0002*/ 	.short	(.L_37 - .L_36)
.L_36:
        /*0004*/ 	.word	0x00000082


	//----- nvinfo : EIATTR_KPARAM_INFO
	.align		4
.L_37:
        /*0008*/ 	.byte	0x04, 0x17
        /*000a*/ 	.short	(.L_39 - .L_38)
.L_38:
        /*000c*/ 	.word	0x00000000
        /*0010*/ 	.short	0x0001
        /*0012*/ 	.short	0x0008
        /*0014*/ 	.byte	0x00, 0xf5, 0x21, 0x00


	//----- nvinfo : EIATTR_KPARAM_INFO
	.align		4
.L_39:
        /*0018*/ 	.byte	0x04, 0x17
        /*001a*/ 	.short	(.L_41 - .L_40)
.L_40:
        /*001c*/ 	.word	0x00000000
        /*0020*/ 	.short	0x0000
        /*0022*/ 	.short	0x0000
        /*0024*/ 	.byte	0x00, 0xf5, 0x21, 0x00


	//----- nvinfo : EIATTR_SPARSE_MMA_MASK
	.align		4
.L_41:
        /*0028*/ 	.byte	0x03, 0x50
        /*002a*/ 	.short	0x0000


	//----- nvinfo : EIATTR_MAXREG_COUNT
	.align		4
        /*002c*/ 	.byte	0x03, 0x1b
        /*002e*/ 	.short	0x00ff


	//----- nvinfo : EIATTR_NUM_BARRIERS
	.align		4
        /*0030*/ 	.byte	0x02, 0x4c
        /*0032*/ 	.byte	0x01
	.zero		1


	//----- nvinfo : EIATTR_MERCURY_ISA_VERSION
	.align		4
        /*0034*/ 	.byte	0x03, 0x5f
        /*0036*/ 	.short	0x0101


	//----- nvinfo : EIATTR_VRC_CTA_INIT_COUNT
	.align		4
        /*0038*/ 	.byte	0x02, 0x4a
	.zero		1
	.zero		1


	//----- nvinfo : EIATTR_EXIT_INSTR_OFFSETS
	.align		4
        /*003c*/ 	.byte	0x04, 0x1c
        /*003e*/ 	.short	(.L_43 - .L_42)


	//   ....[0]....
.L_42:
        /*0040*/ 	.word	0x00000170


	//   ....[1]....
        /*0044*/ 	.word	0x000001b0


	//----- nvinfo : EIATTR_CBANK_PARAM_SIZE
	.align		4
.L_43:
        /*0048*/ 	.byte	0x03, 0x19
        /*004a*/ 	.short	0x0010


	//----- nvinfo : EIATTR_PARAM_CBANK
	.align		4
        /*004c*/ 	.byte	0x04, 0x0a
        /*004e*/ 	.short	(.L_45 - .L_44)
	.align		4
.L_44:
        /*0050*/ 	.word	index@(.nv.constant0._Z30sharedMemorySumReductionKernelPfS_)
        /*0054*/ 	.short	0x0380
        /*0056*/ 	.short	0x0010


	//----- nvinfo : EIATTR_SW_WAR
	.align		4
.L_45:
        /*0058*/ 	.byte	0x04, 0x36
        /*005a*/ 	.short	(.L_47 - .L_46)
.L_46:
        /*005c*/ 	.word	0x00000008
.L_47:


//--------------------- .nv.info._Z28convergentSumReductionKernelPfS_ --------------------------
	.section	.nv.info._Z28convergentSumReductionKernelPfS_,"",@"SHT_CUDA_INFO"
	.sectionflags	@""
	.align	4


	//----- nvinfo : EIATTR_CUDA_API_VERSION
	.align		4
        /*0000*/ 	.byte	0x04, 0x37
        /*0002*/ 	.short	(.L_49 - .L_48)
.L_48:
        /*0004*/ 	.word	0x00000082


	//----- nvinfo : EIATTR_KPARAM_INFO
	.align		4
.L_49:
        /*0008*/ 	.byte	0x04, 0x17
        /*000a*/ 	.short	(.L_51 - .L_50)
.L_50:
        /*000c*/ 	.word	0x00000000
        /*0010*/ 	.short	0x0001
        /*0012*/ 	.short	0x0008
        /*0014*/ 	.byte	0x00, 0xf5, 0x21, 0x00


	//----- nvinfo : EIATTR_KPARAM_INFO
	.align		4
.L_51:
        /*0018*/ 	.byte	0x04, 0x17
        /*001a*/ 	.short	(.L_53 - .L_52)
.L_52:
        /*001c*/ 	.word	0x00000000
        /*0020*/ 	.short	0x0000
        /*0022*/ 	.short	0x0000
        /*0024*/ 	.byte	0x00, 0xf5, 0x21, 0x00


	//----- nvinfo : EIATTR_SPARSE_MMA_MASK
	.align		4
.L_53:
        /*0028*/ 	.byte	0x03, 0x50
        /*002a*/ 	.short	0x0000


	//----- nvinfo : EIATTR_MAXREG_COUNT
	.align		4
        /*002c*/ 	.byte	0x03, 0x1b
        /*002e*/ 	.short	0x00ff


	//----- nvinfo : EIATTR_NUM_BARRIERS
	.align		4
        /*0030*/ 	.byte	0x02, 0x4c
        /*0032*/ 	.byte	0x01
	.zero		1


	//----- nvinfo : EIATTR_MERCURY_ISA_VERSION
	.align		4
        /*0034*/ 	.byte	0x03, 0x5f
        /*0036*/ 	.short	0x0101


	//----- nvinfo : EIATTR_VRC_CTA_INIT_COUNT
	.align		4
        /*0038*/ 	.byte	0x02, 0x4a
	.zero		1
	.zero		1


	//----- nvinfo : EIATTR_EXIT_INSTR_OFFSETS
	.align		4
        /*003c*/ 	.byte	0x04, 0x1c
        /*003e*/ 	.short	(.L_55 - .L_54)


	//   ....[0]....
.L_54:
        /*0040*/ 	.word	0x000000a0


	//   ....[1]....
        /*0044*/ 	.word	0x00000100


	//----- nvinfo : EIATTR_CBANK_PARAM_SIZE
	.align		4
.L_55:
        /*0048*/ 	.byte	0x03, 0x19
        /*004a*/ 	.short	0x0010


	//----- nvinfo : EIATTR_PARAM_CBANK
	.align		4
        /*004c*/ 	.byte	0x04, 0x0a
        /*004e*/ 	.short	(.L_57 - .L_56)
	.align		4
.L_56:
        /*0050*/ 	.word	index@(.nv.constant0._Z28convergentSumReductionKernelPfS_)
        /*0054*/ 	.short	0x0380
        /*0056*/ 	.short	0x0010


	//----- nvinfo : EIATTR_SW_WAR
	.align		4
.L_57:
        /*0058*/ 	.byte	0x04, 0x36
        /*005a*/ 	.short	(.L_59 - .L_58)
.L_58:
        /*005c*/ 	.word	0x00000008
.L_59:


//--------------------- .nv.info._Z24atomicSumReductionKernelPfS_ --------------------------
	.section	.nv.info._Z24atomicSumReductionKernelPfS_,"",@"SHT_CUDA_INFO"
	.sectionflags	@""
	.align	4


	//----- nvinfo : EIATTR_CUDA_API_VERSION
	.align		4
        /*0000*/ 	.byte	0x04, 0x37
        /*0002*/ 	.short	(.L_61 - .L_60)
.L_60:
        /*0004*/ 	.word	0x00000082


	//----- nvinfo : EIATTR_KPARAM_INFO
	.align		4
.L_61:
        /*0008*/ 	.byte	0x04, 0x17
        /*000a*/ 	.short	(.L_63 - .L_62)
.L_62:
        /*000c*/ 	.word	0x00000000
        /*0010*/ 	.short	0x0001
        /*0012*/ 	.short	0x0008
        /*0014*/ 	.byte	0x00, 0xf5, 0x21, 0x00


	//----- nvinfo : EIATTR_KPARAM_INFO
	.align		4
.L_63:
        /*0018*/ 	.byte	0x04, 0x17
        /*001a*/ 	.short	(.L_65 - .L_64)
.L_64:
        /*001c*/ 	.word	0x00000000
        /*0020*/ 	.short	0x0000
        /*0022*/ 	.short	0x0000
        /*0024*/ 	.byte	0x00, 0xf5, 0x21, 0x00


	//----- nvinfo : EIATTR_SPARSE_MMA_MASK
	.align		4
.L_65:
        /*0028*/ 	.byte	0x03, 0x50
        /*002a*/ 	.short	0x0000


	//----- nvinfo : EIATTR_MAXREG_COUNT
	.align		4
        /*002c*/ 	.byte	0x03, 0x1b
        /*002e*/ 	.short	0x00ff


	//----- nvinfo : EIATTR_MERCURY_ISA_VERSION
	.align		4
        /*0030*/ 	.byte	0x03, 0x5f
        /*0032*/ 	.short	0x0101


	//----- nvinfo : EIATTR_VRC_CTA_INIT_COUNT
	.align		4
        /*0034*/ 	.byte	0x02, 0x4a
	.zero		1
	.zero		1


	//----- nvinfo : EIATTR_EXIT_INSTR_OFFSETS
	.align		4
        /*0038*/ 	.byte	0x04, 0x1c
        /*003a*/ 	.short	(.L_67 - .L_66)


	//   ....[0]....
.L_66:
        /*003c*/ 	.word	0x00000010


	//----- nvinfo : EIATTR_CBANK_PARAM_SIZE
	.align		4
.L_67:
        /*0040*/ 	.byte	0x03, 0x19
        /*0042*/ 	.short	0x0010


	//----- nvinfo : EIATTR_PARAM_CBANK
	.align		4
        /*0044*/ 	.byte	0x04, 0x0a
        /*0046*/ 	.short	(.L_69 - .L_68)
	.align		4
.L_68:
        /*0048*/ 	.word	index@(.nv.constant0._Z24atomicSumReductionKernelPfS_)
        /*004c*/ 	.short	0x0380
        /*004e*/ 	.short	0x0010


	//----- nvinfo : EIATTR_SW_WAR
	.align		4
.L_69:
        /*0050*/ 	.byte	0x04, 0x36
        /*0052*/ 	.short	(.L_71 - .L_70)
.L_70:
        /*0054*/ 	.word	0x00000008
.L_71:


//--------------------- .nv.callgraph             --------------------------
	.section	.nv.callgraph,"",@"SHT_CUDA_CALLGRAPH"
	.align	4
	.sectionentsize	8
	.align		4
        /*0000*/ 	.word	0x00000000
	.align		4
        /*0004*/ 	.word	0xffffffff
	.align		4
        /*0008*/ 	.word	0x00000000
	.align		4
        /*000c*/ 	.word	0xfffffffe
	.align		4
        /*0010*/ 	.word	0x00000000
	.align		4
        /*0014*/ 	.word	0xfffffffd
	.align		4
        /*0018*/ 	.word	0x00000000
	.align		4
        /*001c*/ 	.word	0xfffffffc


//--------------------- .text._Z27segmentedSumReductionKernelPfS_ --------------------------
	.section	.text._Z27segmentedSumReductionKernelPfS_,"ax",@progbits
	.align	128
        .global         _Z27segmentedSumReductionKernelPfS_
        .type           _Z27segmentedSumReductionKernelPfS_,@function
        .size           _Z27segmentedSumReductionKernelPfS_,(.L_x_7 - _Z27segmentedSumReductionKernelPfS_)
        .other          _Z27segmentedSumReductionKernelPfS_,@"STO_CUDA_ENTRY STV_DEFAULT"
_Z27segmentedSumReductionKernelPfS_:
.text._Z27segmentedSumReductionKernelPfS_:
[----:B------:R-:W-:Y:S01]  /*0000*/  LDC R1, c[0x0][0x37c] ;  /* 0x0000df00ff017b82 */ /* 0x000fe20000000800 */
[----:B------:R-:W-:Y:S05]  /*0010*/  EXIT ;  /* 0x000000000000794d */ /* 0x000fea0003800000 */
.L_x_0:
[----:B------:R-:W-:-:S00]  /*0020*/  BRA `(.L_x_0) ;  /* 0xfffffffc00fc7947 */ /* 0x000fc0000383ffff */
[----:B------:R-:W-:-:S00]  /*0030*/  NOP ;  /* 0x0000000000007918 */ /* 0x000fc00000000000 */
        /* <DEDUP_REMOVED lines=12> */
.L_x_7:


//--------------------- .text._Z30sharedMemorySumReductionKernelPfS_ --------------------------
	.section	.text._Z30sharedMemorySumReductionKernelPfS_,"ax",@progbits
	.align	128
        .global         _Z30sharedMemorySumReductionKernelPfS_
        .type           _Z30sharedMemorySumReductionKernelPfS_,@function
        .size           _Z30sharedMemorySumReductionKernelPfS_,(.L_x_8 - _Z30sharedMemorySumReductionKernelPfS_)
        .other          _Z30sharedMemorySumReductionKernelPfS_,@"STO_CUDA_ENTRY STV_DEFAULT"
_Z30sharedMemorySumReductionKernelPfS_:
.text._Z30sharedMemorySumReductionKernelPfS_:
[----:B------:R-:W-:Y:S01]  /*0000*/  LDC R1, c[0x0][0x37c] ;  /* 0x0000df00ff017b82 */ /* 0x000fe20000000800 */
[----:B------:R-:W0:Y:S07]  /*0010*/  S2R R7, SR_TID.X ;  /* 0x0000000000077919 */ /* 0x000e2e0000002100 */
[----:B------:R-:W0:Y:S01]  /*0020*/  LDC.64 R2, c[0x0][0x380] ;  /* 0x0000e000ff027b82 */ /* 0x000e220000000a00 */
[----:B------:R-:W1:Y:S07]  /*0030*/  LDCU.64 UR6, c[0x0][0x358] ;  /* 0x00006b00ff0677ac */ /* 0x000e6e0008000a00 */
[----:B------:R-:W2:Y:S01]  /*0040*/  LDC R9, c[0x0][0x360] ;  /* 0x0000d800ff097b82 */ /* 0x000ea20000000800 */
[----:B0-----:R-:W-:-:S04]  /*0050*/  IMAD.WIDE.U32 R2, R7, 0x4, R2 ;  /* 0x0000000407027825 */ /* 0x001fc800078e0002 */
[----:B--2---:R-:W-:Y:S02]  /*0060*/  IMAD.WIDE R4, R9, 0x4, R2 ;  /* 0x0000000409047825 */ /* 0x004fe400078e0202 */
[----:B-1----:R-:W2:Y:S04]  /*0070*/  LDG.E R2, desc[UR6][R2.64] ;  /* 0x0000000602027981 */ /* 0x002ea8000c1e1900 */
[----:B------:R-:W2:Y:S01]  /*0080*/  LDG.E R5, desc[UR6][R4.64] ;  /* 0x0000000604057981 */ /* 0x000ea2000c1e1900 */
[----:B------:R-:W0:Y:S01]  /*0090*/  S2UR UR5, SR_CgaCtaId ;  /* 0x00000000000579c3 */ /* 0x000e220000008800 */
[----:B------:R-:W-:Y:S01]  /*00a0*/  UMOV UR4, 0x400 ;  /* 0x0000040000047882 */ /* 0x000fe20000000000 */
[----:B------:R-:W-:Y:S02]  /*00b0*/  ISETP.NE.AND P0, PT, R7, RZ, PT ;  /* 0x000000ff0700720c */ /* 0x000fe40003f05270 */
[----:B------:R-:W-:Y:S01]  /*00c0*/  ISETP.GE.U32.AND P1, PT, R9, 0x2, PT ;  /* 0x000000020900780c */ /* 0x000fe20003f26070 */
[----:B0-----:R-:W-:-:S06]  /*00d0*/  ULEA UR4, UR5, UR4, 0x18 ;  /* 0x0000000405047291 */ /* 0x001fcc000f8ec0ff */
[----:B------:R-:W-:Y:S01]  /*00e0*/  LEA R7, R7, UR4, 0x2 ;  /* 0x0000000407077c11 */ /* 0x000fe2000f8e10ff */
[----:B--2---:R-:W-:-:S05]  /*00f0*/  FADD R0, R2, R5 ;  /* 0x0000000502007221 */ /* 0x004fca0000000000 */
[----:B------:R0:W-:Y:S01]  /*0100*/  STS [R7], R0 ;  /* 0x0000000007007388 */ /* 0x0001e20000000800 */
[----:B------:R-:W-:Y:S05]  /*0110*/  @!P1 BRA `(.L_x_1) ;  /* 0x0000000000149947 */ /* 0x000fea0003800000 */
[----:B0-----:R-:W-:-:S07]  /*0120*/  IMAD.MOV.U32 R0, RZ, RZ, R9 ;  /* 0x000000ffff007224 */ /* 0x001fce00078e0009 */
.L_x_2:
[----:B------:R-:W-:Y:S01]  /*0130*/  BAR.SYNC.DEFER_BLOCKING 0x0 ;  /* 0x0000000000007b1d */ /* 0x000fe20000010000 */
[----:B------:R-:W-:Y:S02]  /*0140*/  ISETP.GT.U32.AND P1, PT, R0, 0x3, PT ;  /* 0x000000030000780c */ /* 0x000fe40003f24070 */
[----:B------:R-:W-:-:S11]  /*0150*/  SHF.R.U32.HI R0, RZ, 0x1, R0 ;  /* 0x00000001ff007819 */ /* 0x000fd60000011600 */
[----:B------:R-:W-:Y:S05]  /*0160*/  @P1 BRA `(.L_x_2) ;  /* 0xfffffffc00f01947 */ /* 0x000fea000383ffff */
.L_x_1:
[----:B------:R-:W-:Y:S05]  /*0170*/  @P0 EXIT ;  /* 0x000000000000094d */ /* 0x000fea0003800000 */
[----:B------:R-:W1:Y:S01]  /*0180*/  LDS R5, [UR4] ;  /* 0x00000004ff057984 */ /* 0x000e620008000800 */
[----:B------:R-:W1:Y:S03]  /*0190*/  LDC.64 R2, c[0x0][0x388] ;  /* 0x0000e200ff027b82 */ /* 0x000e660000000a00 */
[----:B-1----:R-:W-:Y:S01]  /*01a0*/  STG.E desc[UR6][R2.64], R5 ;  /* 0x0000000502007986 */ /* 0x002fe2000c101906 */
[----:B------:R-:W-:Y:S05]  /*01b0*/  EXIT ;  /* 0x000000000000794d */ /* 0x000fea0003800000 */
.L_x_3:
        /* <DEDUP_REMOVED lines=12> */
.L_x_8:


//--------------------- .text._Z28convergentSumReductionKernelPfS_ --------------------------
	.section	.text._Z28convergentSumReductionKernelPfS_,"ax",@progbits
	.align	128
        .global         _Z28convergentSumReductionKernelPfS_
        .type           _Z28convergentSumReductionKernelPfS_,@function
        .size           _Z28convergentSumReductionKernelPfS_,(.L_x_9 - _Z28convergentSumReductionKernelPfS_)
        .other          _Z28convergentSumReductionKernelPfS_,@"STO_CUDA_ENTRY STV_DEFAULT"
_Z28convergentSumReductionKernelPfS_:
.text._Z28convergentSumReductionKernelPfS_:
[----:B------:R-:W-:Y:S01]  /*0000*/  LDC R1, c[0x0][0x37c] ;  /* 0x0000df00ff017b82 */ /* 0x000fe20000000800 */
[----:B------:R-:W0:Y:S01]  /*0010*/  LDCU UR4, c[0x0][0x360] ;  /* 0x00006c00ff0477ac */ /* 0x000e220008000800 */
[----:B------:R-:W-:Y:S01]  /*0020*/  NOP ;  /* 0x0000000000007918 */ /* 0x000fe20000000000 */
.L_x_4:
[----:B------:R-:W-:Y:S01]  /*0030*/  BAR.SYNC.DEFER_BLOCKING 0x0 ;  /* 0x0000000000007b1d */ /* 0x000fe20000010000 */
[----:B0-----:R-:W-:Y:S02]  /*0040*/  UISETP.GT.U32.AND UP0, UPT, UR4, 0x1, UPT ;  /* 0x000000010400788c */ /* 0x001fe4000bf04070 */
[----:B------:R-:W-:-:S07]  /*0050*/  USHF.R.U32.HI UR5, URZ, 0x1, UR4 ;  /* 0x00000001ff057899 */ /* 0x000fce0008011604 */
[----:B------:R-:W-:Y:S01]  /*0060*/  UMOV UR4, UR5 ;  /* 0x0000000500047c82 */ /* 0x000fe20008000000 */
[----:B------:R-:W-:Y:S05]  /*0070*/  BRA.U UP0, `(.L_x_4) ;  /* 0xfffffffd00ec7547 */ /* 0x000fea000b83ffff */
[----:B------:R-:W0:Y:S02]  /*0080*/  S2R R0, SR_TID.X ;  /* 0x0000000000007919 */ /* 0x000e240000002100 */
[----:B0-----:R-:W-:-:S13]  /*0090*/  ISETP.NE.AND P0, PT, R0, RZ, PT ;  /* 0x000000ff0000720c */ /* 0x001fda0003f05270 */
[----:B------:R-:W-:Y:S05]  /*00a0*/  @P0 EXIT ;  /* 0x000000000000094d */ /* 0x000fea0003800000 */
[----:B------:R-:W0:Y:S01]  /*00b0*/  LDC.64 R2, c[0x0][0x380] ;  /* 0x0000e000ff027b82 */ /* 0x000e220000000a00 */
[----:B------:R-:W0:Y:S02]  /*00c0*/  LDCU.64 UR4, c[0x0][0x358] ;  /* 0x00006b00ff0477ac */ /* 0x000e240008000a00 */
[----:B0-----:R-:W2:Y:S05]  /*00d0*/  LDG.E R3, desc[UR4][R2.64] ;  /* 0x0000000402037981 */ /* 0x001eaa000c1e1900 */
[----:B------:R-:W2:Y:S02]  /*00e0*/  LDC.64 R4, c[0x0][0x388] ;  /* 0x0000e200ff047b82 */ /* 0x000ea40000000a00 */
[----:B--2---:R-:W-:Y:S01]  /*00f0*/  STG.E desc[UR4][R4.64], R3 ;  /* 0x0000000304007986 */ /* 0x004fe2000c101904 */
[----:B------:R-:W-:Y:S05]  /*0100*/  EXIT ;  /* 0x000000000000794d */ /* 0x000fea0003800000 */
.L_x_5:
        /* <DEDUP_REMOVED lines=15> */
.L_x_9:


//--------------------- .text._Z24atomicSumReductionKernelPfS_ --------------------------
	.section	.text._Z24atomicSumReductionKernelPfS_,"ax",@progbits
	.align	128
        .global         _Z24atomicSumReductionKernelPfS_
        .type           _Z24atomicSumReductionKernelPfS_,@function
        .size           _Z24atomicSumReductionKernelPfS_,(.L_x_10 - _Z24atomicSumReductionKernelPfS_)
        .other          _Z24atomicSumReductionKernelPfS_,@"STO_CUDA_ENTRY STV_DEFAULT"
_Z24atomicSumReductionKernelPfS_:
.text._Z24atomicSumReductionKernelPfS_:
[----:B------:R-:W-:Y:S01]  /*0000*/  LDC R1, c[0x0][0x37c] ;  /* 0x0000df00ff017b82 */ /* 0x000fe20000000800 */
[----:B------:R-:W-:Y:S05]  /*0010*/  EXIT ;  /* 0x000000000000794d */ /* 0x000fea0003800000 */
.L_x_6:
        /* <DEDUP_REMOVED lines=14> */
.L_x_10:


//--------------------- .nv.shared._Z27segmentedSumReductionKernelPfS_ --------------------------
	.section	.nv.shared._Z27segmentedSumReductionKernelPfS_,"aw",@nobits
	.sectionflags	@""
	.align	16
	.zero		1024


//--------------------- .nv.shared.reserved.0     --------------------------
	.section	.nv.shared.reserved.0,"aw",@nobits
	.weak		__nv_reservedSMEM_offset_0_alias
	.size		__nv_reservedSMEM_offset_0_alias, 0, 64
	.other		__nv_reservedSMEM_offset_0_alias,@"STO_CUDA_RESERVED_SHARED STV_DEFAULT"
__nv_reservedSMEM_offset_0_alias:
	.zero		0
	.zero		64


//--------------------- .nv.shared._Z30sharedMemorySumReductionKernelPfS_ --------------------------
	.section	.nv.shared._Z30sharedMemorySumReductionKernelPfS_,"aw",@nobits
	.sectionflags	@""
	.align	16
	.zero		1024


//--------------------- .nv.shared._Z28convergentSumReductionKernelPfS_ --------------------------
	.section	.nv.shared._Z28convergentSumReductionKernelPfS_,"aw",@nobits
	.sectionflags	@""
	.align	16
	.zero		1024


//--------------------- .nv.shared._Z24atomicSumReductionKernelPfS_ --------------------------
	.section	.nv.shared._Z24atomicSumReductionKernelPfS_,"aw",@nobits
	.sectionflags	@""
	.align	16
	.zero		1024


//--------------------- .nv.constant0._Z27segmentedSumReductionKernelPfS_ --------------------------
	.section	.nv.constant0._Z27segmentedSumReductionKernelPfS_,"a",@progbits
	.sectionflags	@""
	.align	4
.nv.constant0._Z27segmentedSumReductionKernelPfS_:
	.zero		912


//--------------------- .nv.constant0._Z30sharedMemorySumReductionKernelPfS_ --------------------------
	.section	.nv.constant0._Z30sharedMemorySumReductionKernelPfS_,"a",@progbits
	.sectionflags	@""
	.align	4
.nv.constant0._Z30sharedMemorySumReductionKernelPfS_:
	.zero		912


//--------------------- .nv.constant0._Z28convergentSumReductionKernelPfS_ --------------------------
	.section	.nv.constant0._Z28convergentSumReductionKernelPfS_,"a",@progbits
	.sectionflags	@""
	.align	4
.nv.constant0._Z28convergentSumReductionKernelPfS_:
	.zero		912


//--------------------- .nv.constant0._Z24atomicSumReductionKernelPfS_ --------------------------
	.section	.nv.constant0._Z24atomicSumReductionKernelPfS_,"a",@progbits
	.sectionflags	@""
	.align	4
.nv.constant0._Z24atomicSumReductionKernelPfS_:
	.zero		912


//--------------------- SYMBOLS --------------------------

	.type		.nv.reservedSmem.offset0,@object
	.size		.nv.reservedSmem.offset0,0x4
	.type		.nv.reservedSmem.cap,@object
	.size		.nv.reservedSmem.cap,0x4
